//
// Generated by NVIDIA NVVM Compiler
//
// Compiler Build ID: CL-36424714
// Cuda compilation tools, release 13.0, V13.0.88
// Based on NVVM 20.0.0
//

.version 9.0
.target sm_100
.address_size 64

	// .globl	_Z10partialSumPfS_ii
// _ZZ10partialSumPfS_iiE10partialSum has been demoted

.visible .entry _Z10partialSumPfS_ii(
	.param .u64 .ptr .align 1 _Z10partialSumPfS_ii_param_0,
	.param .u64 .ptr .align 1 _Z10partialSumPfS_ii_param_1,
	.param .u32 _Z10partialSumPfS_ii_param_2,
	.param .u32 _Z10partialSumPfS_ii_param_3
)
{
	.reg .pred 	%p<8>;
	.reg .b32 	%r<26>;
	.reg .b32 	%f<16>;
	.reg .b64 	%rd<11>;
	// demoted variable
	.shared .align 4 .b8 _ZZ10partialSumPfS_iiE10partialSum[512];
	ld.param.u64 	%rd3, [_Z10partialSumPfS_ii_param_0];
	ld.param.u64 	%rd2, [_Z10partialSumPfS_ii_param_1];
	ld.param.u32 	%r10, [_Z10partialSumPfS_ii_param_2];
	ld.param.u32 	%r11, [_Z10partialSumPfS_ii_param_3];
	cvta.to.global.u64 	%rd1, %rd3;
	mov.u32 	%r1, %tid.x;
	mov.u32 	%r2, %ctaid.x;
	mov.u32 	%r12, %ntid.x;
	mad.lo.s32 	%r3, %r2, %r12, %r1;
	mov.u32 	%r4, %ctaid.y;
	mov.u32 	%r13, %ntid.y;
	mov.u32 	%r14, %tid.y;
	mad.lo.s32 	%r5, %r4, %r13, %r14;
	setp.ge.u32 	%p1, %r5, %r10;
	@%p1 bra 	$L__BB0_15;
	shl.b32 	%r15, %r4, 4;
	add.s32 	%r6, %r15, %r1;
	setp.ge.u32 	%p2, %r6, %r10;
	shl.b32 	%r16, %r1, 4;
	add.s32 	%r17, %r16, %r1;
	shl.b32 	%r18, %r17, 2;
	mov.u32 	%r19, _ZZ10partialSumPfS_iiE10partialSum;
	add.s32 	%r7, %r19, %r18;
	@%p2 bra 	$L__BB0_3;
	mad.lo.s32 	%r21, %r10, %r3, %r6;
	mul.wide.u32 	%rd4, %r21, 4;
	add.s64 	%rd5, %rd1, %rd4;
	ld.global.f32 	%f1, [%rd5];
	st.shared.f32 	[%r7], %f1;
	bra.uni 	$L__BB0_4;
$L__BB0_3:
	mov.b32 	%r20, 0;
	st.shared.u32 	[%r7], %r20;
$L__BB0_4:
	add.s32 	%r8, %r6, 8;
	setp.ge.u32 	%p3, %r8, %r10;
	@%p3 bra 	$L__BB0_6;
	mad.lo.s32 	%r23, %r10, %r3, %r8;
	mul.wide.u32 	%rd6, %r23, 4;
	add.s64 	%rd7, %rd1, %rd6;
	ld.global.f32 	%f2, [%rd7];
	st.shared.f32 	[%r7+32], %f2;
	bra.uni 	$L__BB0_7;
$L__BB0_6:
	mov.b32 	%r22, 0;
	st.shared.u32 	[%r7+32], %r22;
$L__BB0_7:
	mad.lo.s32 	%r9, %r1, 68, %r19;
	bar.sync 	0;
	setp.gt.u32 	%p4, %r1, 7;
	@%p4 bra 	$L__BB0_9;
	ld.shared.f32 	%f3, [%r7+32];
	ld.shared.f32 	%f4, [%r9];
	add.f32 	%f5, %f3, %f4;
	st.shared.f32 	[%r9], %f5;
$L__BB0_9:
	bar.sync 	0;
	setp.gt.u32 	%p5, %r1, 3;
	@%p5 bra 	$L__BB0_11;
	ld.shared.f32 	%f6, [%r7+16];
	ld.shared.f32 	%f7, [%r9];
	add.f32 	%f8, %f6, %f7;
	st.shared.f32 	[%r9], %f8;
$L__BB0_11:
	bar.sync 	0;
	setp.gt.u32 	%p6, %r1, 1;
	@%p6 bra 	$L__BB0_13;
	ld.shared.f32 	%f9, [%r7+8];
	ld.shared.f32 	%f10, [%r9];
	add.f32 	%f11, %f9, %f10;
	st.shared.f32 	[%r9], %f11;
$L__BB0_13:
	bar.sync 	0;
	setp.ne.s32 	%p7, %r1, 0;
	@%p7 bra 	$L__BB0_15;
	ld.shared.f32 	%f12, [%r7+4];
	ld.shared.f32 	%f13, [%r9];
	add.f32 	%f14, %f12, %f13;
	st.shared.f32 	[%r9], %f14;
	ld.shared.f32 	%f15, [_ZZ10partialSumPfS_iiE10partialSum];
	mad.lo.s32 	%r25, %r11, %r5, %r2;
	cvta.to.global.u64 	%rd8, %rd2;
	mul.wide.u32 	%rd9, %r25, 4;
	add.s64 	%rd10, %rd8, %rd9;
	st.global.f32 	[%rd10], %f15;
$L__BB0_15:
	ret;

}


// ===== COMPILED SASS (sm_100) =====

	.target	sm_100

	.elftype	@"ET_EXEC"


//--------------------- .note.nv.tkinfo           --------------------------
	.section	.note.nv.tkinfo,"",@"SHT_NOTE"
	.sectionflags	@"SHF_NOTE_NV_TKINFO"
	.tkinfo
        /*0018*/ 	.word	0x00000002
        /*0030*/ 	.string	""
        /*0030*/ 	.string	"ptxas"
        /*0030*/ 	.string	"Cuda compilation tools, release 13.0, V13.0.88"
        /*0030*/ 	.string	"Build cuda_13.0.r13.0/compiler.36424714_0"
        /*0030*/ 	.string	"-arch sm_100 -m 64 "



//--------------------- .note.nv.cuinfo           --------------------------
	.section	.note.nv.cuinfo,"",@"SHT_NOTE"
	.sectionflags	@"SHF_NOTE_NV_CUINFO"
        /*0018*/ 	.short	0x0002
        /*001a*/ 	.short	0x0064
        /*001c*/ 	.short	0x0082
	.zero		2


//--------------------- .nv.info                  --------------------------
	.section	.nv.info,"",@"SHT_CUDA_INFO"
	.align	4


	//----- nvinfo : EIATTR_REGCOUNT
	.align		4
        /*0000*/ 	.byte	0x04, 0x2f
        /*0002*/ 	.short	(.L_1 - .L_0)
	.align		4
.L_0:
        /*0004*/ 	.word	index@(_Z10partialSumPfS_ii)
        /*0008*/ 	.word	0x0000000e


	//----- nvinfo : EIATTR_FRAME_SIZE
	.align		4
.L_1:
        /*000c*/ 	.byte	0x04, 0x11
        /*000e*/ 	.short	(.L_3 - .L_2)
	.align		4
.L_2:
        /*0010*/ 	.word	index@(_Z10partialSumPfS_ii)
        /*0014*/ 	.word	0x00000000


	//----- nvinfo : EIATTR_MIN_STACK_SIZE
	.align		4
.L_3:
        /*0018*/ 	.byte	0x04, 0x12
        /*001a*/ 	.short	(.L_5 - .L_4)
	.align		4
.L_4:
        /*001c*/ 	.word	index@(_Z10partialSumPfS_ii)
        /*0020*/ 	.word	0x00000000
.L_5:


//--------------------- .nv.compat                --------------------------
	.section	.nv.compat,"",@"SHT_CUDA_COMPAT_INFO"
	.align	4
        /*0000*/ 	.byte	0x02, 0x09, 0x00, 0x00, 0x02, 0x02, 0x01, 0x00, 0x02, 0x05, 0x05, 0x00, 0x03, 0x07, 0x01, 0x01
        /*0010*/ 	.byte	0x02, 0x03, 0x00, 0x00, 0x02, 0x06, 0x01, 0x00, 0x04, 0x0b, 0x08, 0x00, 0x09, 0x00, 0x00, 0x00
        /*0020*/ 	.byte	0x00, 0x00, 0x00, 0x00


//--------------------- .nv.info._Z10partialSumPfS_ii --------------------------
	.section	.nv.info._Z10partialSumPfS_ii,"",@"SHT_CUDA_INFO"
	.sectionflags	@""
	.align	4


	//----- nvinfo : EIATTR_CUDA_API_VERSION
	.align		4
        /*0000*/ 	.byte	0x04, 0x37
        /*0002*/ 	.short	(.L_7 - .L_6)
.L_6:
        /*0004*/ 	.word	0x00000082


	//----- nvinfo : EIATTR_KPARAM_INFO
	.align		4
.L_7:
        /*0008*/ 	.byte	0x04, 0x17
        /*000a*/ 	.short	(.L_9 - .L_8)
.L_8:
        /*000c*/ 	.word	0x00000000
        /*0010*/ 	.short	0x0003
        /*0012*/ 	.short	0x0014
        /*0014*/ 	.byte	0x00, 0xf0, 0x11, 0x00


	//----- nvinfo : EIATTR_KPARAM_INFO
	.align		4
.L_9:
        /*0018*/ 	.byte	0x04, 0x17
        /*001a*/ 	.short	(.L_11 - .L_10)
.L_10:
        /*001c*/ 	.word	0x00000000
        /*0020*/ 	.short	0x0002
        /*0022*/ 	.short	0x0010
        /*0024*/ 	.byte	0x00, 0xf0, 0x11, 0x00


	//----- nvinfo : EIATTR_KPARAM_INFO
	.align		4
.L_11:
        /*0028*/ 	.byte	0x04, 0x17
        /*002a*/ 	.short	(.L_13 - .L_12)
.L_12:
        /*002c*/ 	.word	0x00000000
        /*0030*/ 	.short	0x0001
        /*0032*/ 	.short	0x0008
        /*0034*/ 	.byte	0x00, 0xf5, 0x21, 0x00


	//----- nvinfo : EIATTR_KPARAM_INFO
	.align		4
.L_13:
        /*0038*/ 	.byte	0x04, 0x17
        /*003a*/ 	.short	(.L_15 - .L_14)
.L_14:
        /*003c*/ 	.word	0x00000000
        /*0040*/ 	.short	0x0000
        /*0042*/ 	.short	0x0000
        /*0044*/ 	.byte	0x00, 0xf5, 0x21, 0x00


	//----- nvinfo : EIATTR_SPARSE_MMA_MASK
	.align		4
.L_15:
        /*0048*/ 	.byte	0x03, 0x50
        /*004a*/ 	.short	0x0000


	//----- nvinfo : EIATTR_MAXREG_COUNT
	.align		4
        /*004c*/ 	.byte	0x03, 0x1b
        /*004e*/ 	.short	0x00ff


	//----- nvinfo : EIATTR_NUM_BARRIERS
	.align		4
        /*0050*/ 	.byte	0x02, 0x4c
        /*0052*/ 	.byte	0x01
	.zero		1


	//----- nvinfo : EIATTR_MERCURY_ISA_VERSION
	.align		4
        /*0054*/ 	.byte	0x03, 0x5f
        /*0056*/ 	.short	0x0101


	//----- nvinfo : EIATTR_VRC_CTA_INIT_COUNT
	.align		4
        /*0058*/ 	.byte	0x02, 0x4a
	.zero		1
	.zero		1


	//----- nvinfo : EIATTR_EXIT_INSTR_OFFSETS
	.align		4
        /*005c*/ 	.byte	0x04, 0x1c
        /*005e*/ 	.short	(.L_17 - .L_16)


	//   ....[0]....
.L_16:
        /*0060*/ 	.word	0x00000080


	//   ....[1]....
        /*0064*/ 	.word	0x000003b0


	//   ....[2]....
        /*0068*/ 	.word	0x00000460


	//----- nvinfo : EIATTR_CRS_STACK_SIZE
	.align		4
.L_17:
        /*006c*/ 	.byte	0x04, 0x1e
        /*006e*/ 	.short	(.L_19 - .L_18)
.L_18:
        /*0070*/ 	.word	0x00000000


	//----- nvinfo : EIATTR_CBANK_PARAM_SIZE
	.align		4
.L_19:
        /*0074*/ 	.byte	0x03, 0x19
        /*0076*/ 	.short	0x0018


	//----- nvinfo : EIATTR_PARAM_CBANK
	.align		4
        /*0078*/ 	.byte	0x04, 0x0a
        /*007a*/ 	.short	(.L_21 - .L_20)
	.align		4
.L_20:
        /*007c*/ 	.word	index@(.nv.constant0._Z10partialSumPfS_ii)
        /*0080*/ 	.short	0x0380
        /*0082*/ 	.short	0x0018


	//----- nvinfo : EIATTR_SW_WAR
	.align		4
.L_21:
        /*0084*/ 	.byte	0x04, 0x36
        /*0086*/ 	.short	(.L_23 - .L_22)
.L_22:
        /*0088*/ 	.word	0x00000008
.L_23:


//--------------------- .nv.callgraph             --------------------------
	.section	.nv.callgraph,"",@"SHT_CUDA_CALLGRAPH"
	.align	4
	.sectionentsize	8
	.align		4
        /*0000*/ 	.word	0x00000000
	.align		4
        /*0004*/ 	.word	0xffffffff
	.align		4
        /*0008*/ 	.word	0x00000000
	.align		4
        /*000c*/ 	.word	0xfffffffe
	.align		4
        /*0010*/ 	.word	0x00000000
	.align		4
        /*0014*/ 	.word	0xfffffffd
	.align		4
        /*0018*/ 	.word	0x00000000
	.align		4
        /*001c*/ 	.word	0xfffffffc


//--------------------- .text._Z10partialSumPfS_ii --------------------------
	.section	.text._Z10partialSumPfS_ii,"ax",@progbits
	.align	128
        .global         _Z10partialSumPfS_ii
        .type           _Z10partialSumPfS_ii,@function
        .size           _Z10partialSumPfS_ii,(.L_x_4 - _Z10partialSumPfS_ii)
        .other          _Z10partialSumPfS_ii,@"STO_CUDA_ENTRY STV_DEFAULT"
_Z10partialSumPfS_ii:
.text._Z10partialSumPfS_ii:
[----:B------:R-:W-:Y:S01]  /*0000*/  LDC R1, c[0x0][0x37c] ;  /* 0x0000df00ff017b82 */ /* 0x000fe20000000800 */
[----:B------:R-:W0:Y:S01]  /*0010*/  S2R R7, SR_CTAID.Y ;  /* 0x0000000000077919 */ /* 0x000e220000002600 */
[----:B------:R-:W1:Y:S01]  /*0020*/  LDCU UR4, c[0x0][0x360] ;  /* 0x00006c00ff0477ac */ /* 0x000e620008000800 */
[----:B------:R-:W0:Y:S01]  /*0030*/  S2R R0, SR_TID.Y ;  /* 0x0000000000007919 */ /* 0x000e220000002200 */
[----:B------:R-:W0:Y:S01]  /*0040*/  LDCU UR5, c[0x0][0x364] ;  /* 0x00006c80ff0577ac */ /* 0x000e220008000800 */
[----:B------:R-:W2:Y:S01]  /*0050*/  LDCU UR8, c[0x0][0x390] ;  /* 0x00007200ff0877ac */ /* 0x000ea20008000800 */
[----:B0-----:R-:W-:-:S05]  /*0060*/  IMAD R0, R7, UR5, R0 ;  /* 0x0000000507007c24 */ /* 0x001fca000f8e0200 */
[----:B--2---:R-:W-:-:S13]  /*0070*/  ISETP.GE.U32.AND P0, PT, R0, UR8, PT ;  /* 0x0000000800007c0c */ /* 0x004fda000bf06070 */
[----:B-1----:R-:W-:Y:S05]  /*0080*/  @P0 EXIT ;  /* 0x000000000000094d */ /* 0x002fea0003800000 */
[----:B------:R-:W0:Y:S01]  /*0090*/  S2R R2, SR_TID.X ;  /* 0x0000000000027919 */ /* 0x000e220000002100 */
[----:B------:R-:W1:Y:S01]  /*00a0*/  LDCU.64 UR6, c[0x0][0x358] ;  /* 0x00006b00ff0677ac */ /* 0x000e620008000a00 */
[----:B------:R-:W2:Y:S01]  /*00b0*/  S2R R3, SR_CTAID.X ;  /* 0x0000000000037919 */ /* 0x000ea20000002500 */
[----:B0-----:R-:W-:-:S04]  /*00c0*/  LEA R7, R7, R2, 0x4 ;  /* 0x0000000207077211 */ /* 0x001fc800078e20ff */
[----:B------:R-:W-:Y:S01]  /*00d0*/  ISETP.GE.U32.AND P0, PT, R7, UR8, PT ;  /* 0x0000000807007c0c */ /* 0x000fe2000bf06070 */
[----:B--2---:R-:W-:-:S12]  /*00e0*/  IMAD R6, R3, UR4, R2 ;  /* 0x0000000403067c24 */ /* 0x004fd8000f8e0202 */
[----:B------:R-:W0:Y:S01]  /*00f0*/  @!P0 LDC.64 R4, c[0x0][0x380] ;  /* 0x0000e000ff048b82 */ /* 0x000e220000000a00 */
[----:B------:R-:W-:-:S04]  /*0100*/  @!P0 IMAD R9, R6, UR8, R7 ;  /* 0x0000000806098c24 */ /* 0x000fc8000f8e0207 */
[----:B0-----:R-:W-:-:S06]  /*0110*/  @!P0 IMAD.WIDE.U32 R4, R9, 0x4, R4 ;  /* 0x0000000409048825 */ /* 0x001fcc00078e0004 */
[----:B-1----:R-:W2:Y:S01]  /*0120*/  @!P0 LDG.E R5, desc[UR6][R4.64] ;  /* 0x0000000604058981 */ /* 0x002ea2000c1e1900 */
[----:B------:R-:W-:Y:S01]  /*0130*/  MOV R8, 0x400 ;  /* 0x0000040000087802 */ /* 0x000fe20000000f00 */
[----:B------:R-:W-:Y:S01]  /*0140*/  BSSY.RECONVERGENT B0, `(.L_x_0) ;  /* 0x0000011000007945 */ /* 0x000fe20003800200 */
[----:B------:R-:W-:Y:S01]  /*0150*/  IADD3 R7, PT, PT, R7, 0x8, RZ ;  /* 0x0000000807077810 */ /* 0x000fe20007ffe0ff */
[----:B------:R-:W0:Y:S02]  /*0160*/  S2R R9, SR_CgaCtaId ;  /* 0x0000000000097919 */ /* 0x000e240000008800 */
[----:B0-----:R-:W-:Y:S02]  /*0170*/  LEA R9, R9, R8, 0x18 ;  /* 0x0000000809097211 */ /* 0x001fe400078ec0ff */
[----:B------:R-:W-:-:S04]  /*0180*/  LEA R8, R2, R2, 0x4 ;  /* 0x0000000202087211 */ /* 0x000fc800078e20ff */
[----:B------:R-:W-:-:S05]  /*0190*/  LEA R8, R8, R9, 0x2 ;  /* 0x0000000908087211 */ /* 0x000fca00078e10ff */
[----:B--2---:R0:W-:Y:S04]  /*01a0*/  @!P0 STS [R8], R5 ;  /* 0x0000000508008388 */ /* 0x0041e80000000800 */
[----:B------:R0:W-:Y:S01]  /*01b0*/  @P0 STS [R8], RZ ;  /* 0x000000ff08000388 */ /* 0x0001e20000000800 */
[----:B------:R-:W-:-:S13]  /*01c0*/  ISETP.GE.U32.AND P0, PT, R7, UR8, PT ;  /* 0x0000000807007c0c */ /* 0x000fda000bf06070 */
[----:B0-----:R-:W-:Y:S05]  /*01d0*/  @P0 BRA `(.L_x_1) ;  /* 0x0000000000180947 */ /* 0x001fea0003800000 */
[----:B------:R-:W0:Y:S01]  /*01e0*/  LDC.64 R4, c[0x0][0x380] ;  /* 0x0000e000ff047b82 */ /* 0x000e220000000a00 */
[----:B------:R-:W-:-:S04]  /*01f0*/  IMAD R7, R6, UR8, R7 ;  /* 0x0000000806077c24 */ /* 0x000fc8000f8e0207 */
[----:B0-----:R-:W-:-:S06]  /*0200*/  IMAD.WIDE.U32 R4, R7, 0x4, R4 ;  /* 0x0000000407047825 */ /* 0x001fcc00078e0004 */
[----:B------:R-:W2:Y:S04]  /*0210*/  LDG.E R5, desc[UR6][R4.64] ;  /* 0x0000000604057981 */ /* 0x000ea8000c1e1900 */
[----:B--2---:R0:W-:Y:S01]  /*0220*/  STS [R8+0x20], R5 ;  /* 0x0000200508007388 */ /* 0x0041e20000000800 */
[----:B------:R-:W-:Y:S05]  /*0230*/  BRA `(.L_x_2) ;  /* 0x0000000000047947 */ /* 0x000fea0003800000 */
.L_x_1:
[----:B------:R1:W-:Y:S02]  /*0240*/  STS [R8+0x20], RZ ;  /* 0x000020ff08007388 */ /* 0x0003e40000000800 */
.L_x_2:
[----:B------:R-:W-:Y:S05]  /*0250*/  BSYNC.RECONVERGENT B0 ;  /* 0x0000000000007941 */ /* 0x000fea0003800200 */
.L_x_0:
[----:B------:R-:W-:Y:S01]  /*0260*/  BAR.SYNC.DEFER_BLOCKING 0x0 ;  /* 0x0000000000007b1d */ /* 0x000fe20000010000 */
[C---:B------:R-:W-:Y:S01]  /*0270*/  ISETP.GT.U32.AND P1, PT, R2.reuse, 0x7, PT ;  /* 0x000000070200780c */ /* 0x040fe20003f24070 */
[C---:B------:R-:W-:Y:S01]  /*0280*/  IMAD R6, R2.reuse, 0x44, R9 ;  /* 0x0000004402067824 */ /* 0x040fe200078e0209 */
[----:B------:R-:W-:-:S11]  /*0290*/  ISETP.GT.U32.AND P0, PT, R2, 0x3, PT ;  /* 0x000000030200780c */ /* 0x000fd60003f04070 */
[----:B------:R-:W-:Y:S04]  /*02a0*/  @!P1 LDS R4, [R8+0x20] ;  /* 0x0000200008049984 */ /* 0x000fe80000000800 */
[----:B0-----:R-:W0:Y:S02]  /*02b0*/  @!P1 LDS R5, [R6] ;  /* 0x0000000006059984 */ /* 0x001e240000000800 */
[----:B0-----:R-:W-:-:S05]  /*02c0*/  @!P1 FADD R5, R4, R5 ;  /* 0x0000000504059221 */ /* 0x001fca0000000000 */
[----:B------:R-:W-:Y:S01]  /*02d0*/  @!P1 STS [R6], R5 ;  /* 0x0000000506009388 */ /* 0x000fe20000000800 */
[----:B------:R-:W-:Y:S01]  /*02e0*/  BAR.SYNC.DEFER_BLOCKING 0x0 ;  /* 0x0000000000007b1d */ /* 0x000fe20000010000 */
[----:B------:R-:W-:-:S05]  /*02f0*/  ISETP.GT.U32.AND P1, PT, R2, 0x1, PT ;  /* 0x000000010200780c */ /* 0x000fca0003f24070 */
[----:B------:R-:W-:Y:S04]  /*0300*/  @!P0 LDS R4, [R8+0x10] ;  /* 0x0000100008048984 */ /* 0x000fe80000000800 */
[----:B------:R-:W0:Y:S02]  /*0310*/  @!P0 LDS R7, [R6] ;  /* 0x0000000006078984 */ /* 0x000e240000000800 */
[----:B0-----:R-:W-:-:S05]  /*0320*/  @!P0 FADD R7, R4, R7 ;  /* 0x0000000704078221 */ /* 0x001fca0000000000 */
[----:B------:R-:W-:Y:S01]  /*0330*/  @!P0 STS [R6], R7 ;  /* 0x0000000706008388 */ /* 0x000fe20000000800 */
[----:B------:R-:W-:Y:S01]  /*0340*/  BAR.SYNC.DEFER_BLOCKING 0x0 ;  /* 0x0000000000007b1d */ /* 0x000fe20000010000 */
[----:B------:R-:W-:-:S05]  /*0350*/  ISETP.NE.AND P0, PT, R2, RZ, PT ;  /* 0x000000ff0200720c */ /* 0x000fca0003f05270 */
[----:B------:R-:W-:Y:S04]  /*0360*/  @!P1 LDS R4, [R8+0x8] ;  /* 0x0000080008049984 */ /* 0x000fe80000000800 */
[----:B------:R-:W0:Y:S02]  /*0370*/  @!P1 LDS R11, [R6] ;  /* 0x00000000060b9984 */ /* 0x000e240000000800 */
[----:B0-----:R-:W-:-:S05]  /*0380*/  @!P1 FADD R11, R4, R11 ;  /* 0x0000000b040b9221 */ /* 0x001fca0000000000 */
[----:B------:R0:W-:Y:S01]  /*0390*/  @!P1 STS [R6], R11 ;  /* 0x0000000b06009388 */ /* 0x0001e20000000800 */
[----:B------:R-:W-:Y:S06]  /*03a0*/  BAR.SYNC.DEFER_BLOCKING 0x0 ;  /* 0x0000000000007b1d */ /* 0x000fec0000010000 */
[----:B------:R-:W-:Y:S05]  /*03b0*/  @P0 EXIT ;  /* 0x000000000000094d */ /* 0x000fea0003800000 */
[----:B-1----:R-:W-:Y:S01]  /*03c0*/  LDS R8, [R8+0x4] ;  /* 0x0000040008087984 */ /* 0x002fe20000000800 */
[----:B------:R-:W1:Y:S03]  /*03d0*/  LDCU UR4, c[0x0][0x394] ;  /* 0x00007280ff0477ac */ /* 0x000e660008000800 */
[----:B------:R-:W2:Y:S01]  /*03e0*/  LDS R5, [R6] ;  /* 0x0000000006057984 */ /* 0x000ea20000000800 */
[----:B-1----:R-:W-:Y:S02]  /*03f0*/  IMAD R3, R0, UR4, R3 ;  /* 0x0000000400037c24 */ /* 0x002fe4000f8e0203 */
[----:B--2---:R-:W-:Y:S02]  /*0400*/  FADD R7, R8, R5 ;  /* 0x0000000508077221 */ /* 0x004fe40000000000 */
[----:B------:R-:W1:Y:S03]  /*0410*/  LDC.64 R4, c[0x0][0x388] ;  /* 0x0000e200ff047b82 */ /* 0x000e660000000a00 */
[----:B------:R-:W-:Y:S04]  /*0420*/  STS [R6], R7 ;  /* 0x0000000706007388 */ /* 0x000fe80000000800 */
[----:B------:R-:W2:Y:S01]  /*0430*/  LDS R9, [R9] ;  /* 0x0000000009097984 */ /* 0x000ea20000000800 */
[----:B-1----:R-:W-:-:S05]  /*0440*/  IMAD.WIDE.U32 R2, R3, 0x4, R4 ;  /* 0x0000000403027825 */ /* 0x002fca00078e0004 */
[----:B--2---:R-:W-:Y:S01]  /*0450*/  STG.E desc[UR6][R2.64], R9 ;  /* 0x0000000902007986 */ /* 0x004fe2000c101906 */
[----:B------:R-:W-:Y:S05]  /*0460*/  EXIT ;  /* 0x000000000000794d */ /* 0x000fea0003800000 */
.L_x_3:
[----:B------:R-:W-:-:S00]  /*0470*/  BRA `(.L_x_3) ;  /* 0xfffffffc00fc7947 */ /* 0x000fc0000383ffff */
[----:B------:R-:W-:-:S00]  /*0480*/  NOP ;  /* 0x0000000000007918 */ /* 0x000fc00000000000 */
[----:B------:R-:W-:-:S00]  /*0490*/  NOP ;  /* 0x0000000000007918 */ /* 0x000fc00000000000 */
[----:B------:R-:W-:-:S00]  /*04a0*/  NOP ;  /* 0x0000000000007918 */ /* 0x000fc00000000000 */
[----:B------:R-:W-:-:S00]  /*04b0*/  NOP ;  /* 0x0000000000007918 */ /* 0x000fc00000000000 */
[----:B------:R-:W-:-:S00]  /*04c0*/  NOP ;  /* 0x0000000000007918 */ /* 0x000fc00000000000 */
[----:B------:R-:W-:-:S00]  /*04d0*/  NOP ;  /* 0x0000000000007918 */ /* 0x000fc00000000000 */
[----:B------:R-:W-:-:S00]  /*04e0*/  NOP ;  /* 0x0000000000007918 */ /* 0x000fc00000000000 */
[----:B------:R-:W-:-:S00]  /*04f0*/  NOP ;  /* 0x0000000000007918 */ /* 0x000fc00000000000 */
.L_x_4:


//--------------------- .nv.shared._Z10partialSumPfS_ii --------------------------
	.section	.nv.shared._Z10partialSumPfS_ii,"aw",@nobits
	.sectionflags	@""
	.align	4
.nv.shared._Z10partialSumPfS_ii:
	.zero		1536


//--------------------- .nv.shared.reserved.0     --------------------------
	.section	.nv.shared.reserved.0,"aw",@nobits
	.weak		__nv_reservedSMEM_offset_0_alias
	.size		__nv_reservedSMEM_offset_0_alias, 0, 64
	.other		__nv_reservedSMEM_offset_0_alias,@"STO_CUDA_RESERVED_SHARED STV_DEFAULT"
__nv_reservedSMEM_offset_0_alias:
	.zero		0
	.zero		64


//--------------------- .nv.constant0._Z10partialSumPfS_ii --------------------------
	.section	.nv.constant0._Z10partialSumPfS_ii,"a",@progbits
	.sectionflags	@""
	.align	4
.nv.constant0._Z10partialSumPfS_ii:
	.zero		920


//--------------------- SYMBOLS --------------------------

	.type		.nv.reservedSmem.offset0,@object
	.size		.nv.reservedSmem.offset0,0x4
	.type		.nv.reservedSmem.cap,@object
	.size		.nv.reservedSmem.cap,0x4
